	.headerflags	@"EF_CUDA_TEXMODE_UNIFIED EF_CUDA_64BIT_ADDRESS EF_CUDA_SM86 EF_CUDA_VIRTUAL_SM(EF_CUDA_SM86)"
	.elftype	@"ET_EXEC"


//--------------------- .nv.info                  --------------------------
	.section	.nv.info,"",@"SHT_CUDA_INFO"
	.align	4


	//----- nvinfo : EIATTR_REGCOUNT
	.align		4
        /*0000*/ 	.byte	0x04, 0x2f
        /*0002*/ 	.short	(.L_3 - .L_2)
	.align		4
.L_2:
        /*0004*/ 	.word	index@(layer_norm_fwd_kernel1)
        /*0008*/ 	.word	0x00000026


	//----- nvinfo : EIATTR_MAX_STACK_SIZE
	.align		4
.L_3:
        /*000c*/ 	.byte	0x04, 0x23
        /*000e*/ 	.short	(.L_5 - .L_4)
	.align		4
.L_4:
        /*0010*/ 	.word	index@(layer_norm_fwd_kernel1)
        /*0014*/ 	.word	0x00000000


	//----- nvinfo : EIATTR_MIN_STACK_SIZE
	.align		4
.L_5:
        /*0018*/ 	.byte	0x04, 0x12
        /*001a*/ 	.short	(.L_7 - .L_6)
	.align		4
.L_6:
        /*001c*/ 	.word	index@(layer_norm_fwd_kernel1)
        /*0020*/ 	.word	0x00000000


	//----- nvinfo : EIATTR_FRAME_SIZE
	.align		4
.L_7:
        /*0024*/ 	.byte	0x04, 0x11
        /*0026*/ 	.short	(.L_9 - .L_8)
	.align		4
.L_8:
        /*0028*/ 	.word	index@(layer_norm_fwd_kernel1)
        /*002c*/ 	.word	0x00000000
.L_9:


//--------------------- .nv.info.layer_norm_fwd_kernel1 --------------------------
	.section	.nv.info.layer_norm_fwd_kernel1,"",@"SHT_CUDA_INFO"
	.align	4


	//----- nvinfo : EIATTR_CUDA_API_VERSION
	.align		4
        /*0000*/ 	.byte	0x04, 0x37
        /*0002*/ 	.short	(.L_11 - .L_10)
.L_10:
        /*0004*/ 	.word	0x0000007b


	//----- nvinfo : EIATTR_SW2861232_WAR
	.align		4
.L_11:
        /*0008*/ 	.byte	0x01, 0x35
	.zero		2


	//----- nvinfo : EIATTR_PARAM_CBANK
	.align		4
        /*000c*/ 	.byte	0x04, 0x0a
        /*000e*/ 	.short	(.L_13 - .L_12)
	.align		4
.L_12:
        /*0010*/ 	.word	index@(.nv.constant0.layer_norm_fwd_kernel1)
        /*0014*/ 	.short	0x0160
        /*0016*/ 	.short	0x0034


	//----- nvinfo : EIATTR_CBANK_PARAM_SIZE
	.align		4
.L_13:
        /*0018*/ 	.byte	0x03, 0x19
        /*001a*/ 	.short	0x0034


	//----- nvinfo : EIATTR_KPARAM_INFO
	.align		4
        /*001c*/ 	.byte	0x04, 0x17
        /*001e*/ 	.short	(.L_15 - .L_14)
.L_14:
        /*0020*/ 	.word	0x00000000
        /*0024*/ 	.short	0x0006
        /*0026*/ 	.short	0x0030
        /*0028*/ 	.byte	0x00, 0xf0, 0x11, 0x00


	//----- nvinfo : EIATTR_KPARAM_INFO
	.align		4
.L_15:
        /*002c*/ 	.byte	0x04, 0x17
        /*002e*/ 	.short	(.L_17 - .L_16)
.L_16:
        /*0030*/ 	.word	0x00000000
        /*0034*/ 	.short	0x0005
        /*0036*/ 	.short	0x0028
        /*0038*/ 	.byte	0x00, 0xf0, 0x21, 0x00


	//----- nvinfo : EIATTR_KPARAM_INFO
	.align		4
.L_17:
        /*003c*/ 	.byte	0x04, 0x17
        /*003e*/ 	.short	(.L_19 - .L_18)
.L_18:
        /*0040*/ 	.word	0x00000000
        /*0044*/ 	.short	0x0004
        /*0046*/ 	.short	0x0020
        /*0048*/ 	.byte	0x00, 0xf0, 0x21, 0x00


	//----- nvinfo : EIATTR_KPARAM_INFO
	.align		4
.L_19:
        /*004c*/ 	.byte	0x04, 0x17
        /*004e*/ 	.short	(.L_21 - .L_20)
.L_20:
        /*0050*/ 	.word	0x00000000
        /*0054*/ 	.short	0x0003
        /*0056*/ 	.short	0x0018
        /*0058*/ 	.byte	0x00, 0xf0, 0x21, 0x00


	//----- nvinfo : EIATTR_KPARAM_INFO
	.align		4
.L_21:
        /*005c*/ 	.byte	0x04, 0x17
        /*005e*/ 	.short	(.L_23 - .L_22)
.L_22:
        /*0060*/ 	.word	0x00000000
        /*0064*/ 	.short	0x0002
        /*0066*/ 	.short	0x0010
        /*0068*/ 	.byte	0x00, 0xf0, 0x21, 0x00


	//----- nvinfo : EIATTR_KPARAM_INFO
	.align		4
.L_23:
        /*006c*/ 	.byte	0x04, 0x17
        /*006e*/ 	.short	(.L_25 - .L_24)
.L_24:
        /*0070*/ 	.word	0x00000000
        /*0074*/ 	.short	0x0001
        /*0076*/ 	.short	0x0008
        /*0078*/ 	.byte	0x00, 0xf0, 0x21, 0x00


	//----- nvinfo : EIATTR_KPARAM_INFO
	.align		4
.L_25:
        /*007c*/ 	.byte	0x04, 0x17
        /*007e*/ 	.short	(.L_27 - .L_26)
.L_26:
        /*0080*/ 	.word	0x00000000
        /*0084*/ 	.short	0x0000
        /*0086*/ 	.short	0x0000
        /*0088*/ 	.byte	0x00, 0xf0, 0x21, 0x00


	//----- nvinfo : EIATTR_MAXREG_COUNT
	.align		4
.L_27:
        /*008c*/ 	.byte	0x03, 0x1b
        /*008e*/ 	.short	0x00ff


	//----- nvinfo : EIATTR_COOP_GROUP_MASK_REGIDS
	.align		4
        /*0090*/ 	.byte	0x04, 0x29
        /*0092*/ 	.short	(.L_29 - .L_28)


	//   ....[0]....
.L_28:
        /*0094*/ 	.word	0xffffffff


	//   ....[1]....
        /*0098*/ 	.word	0xffffffff


	//   ....[2]....
        /*009c*/ 	.word	0xffffffff


	//   ....[3]....
        /*00a0*/ 	.word	0xffffffff


	//   ....[4]....
        /*00a4*/ 	.word	0xffffffff


	//   ....[5]....
        /*00a8*/ 	.word	0xffffffff


	//   ....[6]....
        /*00ac*/ 	.word	0xffffffff


	//----- nvinfo : EIATTR_COOP_GROUP_INSTR_OFFSETS
	.align		4
.L_29:
        /*00b0*/ 	.byte	0x04, 0x28
        /*00b2*/ 	.short	(.L_31 - .L_30)


	//   ....[0]....
.L_30:
        /*00b4*/ 	.word	0x00000570


	//   ....[1]....
        /*00b8*/ 	.word	0x000005a0


	//   ....[2]....
        /*00bc*/ 	.word	0x000005d0


	//   ....[3]....
        /*00c0*/ 	.word	0x00000610


	//   ....[4]....
        /*00c4*/ 	.word	0x00000660


	//   ....[5]....
        /*00c8*/ 	.word	0x00000730


	//   ....[6]....
        /*00cc*/ 	.word	0x00000750


	//----- nvinfo : EIATTR_EXIT_INSTR_OFFSETS
	.align		4
.L_31:
        /*00d0*/ 	.byte	0x04, 0x1c
        /*00d2*/ 	.short	(.L_33 - .L_32)


	//   ....[0]....
.L_32:
        /*00d4*/ 	.word	0x00000c50


	//----- nvinfo : EIATTR_MAX_THREADS
	.align		4
.L_33:
        /*00d8*/ 	.byte	0x04, 0x05
        /*00da*/ 	.short	(.L_35 - .L_34)
.L_34:
        /*00dc*/ 	.word	0x00000080
        /*00e0*/ 	.word	0x00000001
        /*00e4*/ 	.word	0x00000001
.L_35:


//--------------------- .nv.rel.action            --------------------------
	.section	.nv.rel.action,"",@"SHT_CUDA_RELOCINFO"
	.align	8
	.sectionentsize	8
        /*0000*/ 	.byte	0x73, 0x00, 0x00, 0x00, 0x00, 0x00, 0x00, 0x00, 0x00, 0x00, 0x00, 0x11, 0x25, 0x00, 0x05, 0x36


//--------------------- .nv.constant0.layer_norm_fwd_kernel1 --------------------------
	.section	.nv.constant0.layer_norm_fwd_kernel1,"a",@progbits
	.align	4
.nv.constant0.layer_norm_fwd_kernel1:
	.zero		404


//--------------------- .text.layer_norm_fwd_kernel1 --------------------------
	.section	.text.layer_norm_fwd_kernel1,"ax",@progbits
	.sectionflags	@"SHF_BARRIERS=1"
	.sectioninfo	@"SHI_REGISTERS=38"
	.align	128
        .global         layer_norm_fwd_kernel1
        .type           layer_norm_fwd_kernel1,@function
        .size           layer_norm_fwd_kernel1,(.L_x_1 - layer_norm_fwd_kernel1)
        .other          layer_norm_fwd_kernel1,@"STO_CUDA_ENTRY STV_DEFAULT"
layer_norm_fwd_kernel1:
.text.layer_norm_fwd_kernel1:
[----:B------:R-:W-:-:S02]  /*0000*/  MOV R1, c[0x0][0x28] ;  /* 0x00000a0000017a02 */ /* 0x000fc40000000f00 */
[----:B------:R-:W0:Y:S01]  /*0010*/  S2R R25, SR_CTAID.X ;  /* 0x0000000000197919 */ /* 0x000e220000002500 */
[----:B------:R-:W-:Y:S01]  /*0020*/  MOV R3, 0x2 ;  /* 0x0000000200037802 */ /* 0x000fe20000000f00 */
[----:B------:R-:W-:Y:S02]  /*0030*/  ULDC.64 UR4, c[0x0][0x118] ;  /* 0x0000460000047ab9 */ /* 0x000fe40000000a00 */
[----:B------:R-:W1:Y:S01]  /*0040*/  S2R R24, SR_TID.X ;  /* 0x0000000000187919 */ /* 0x000e620000002100 */
[----:B0-----:R-:W-:Y:S02]  /*0050*/  SHF.L.U32 R0, R25, 0xb, RZ ;  /* 0x0000000b19007819 */ /* 0x001fe400000006ff */
[----:B-1----:R-:W-:-:S03]  /*0060*/  SHF.L.U32 R2, R24, 0x3, RZ ;  /* 0x0000000318027819 */ /* 0x002fc600000006ff */
[----:B------:R-:W-:Y:S01]  /*0070*/  IMAD.WIDE R4, R0, R3, c[0x0][0x160] ;  /* 0x0000580000047625 */ /* 0x000fe200078e0203 */
[----:B------:R-:W-:-:S03]  /*0080*/  LOP3.LUT R2, R2, 0x3f8, RZ, 0xc0, !PT ;  /* 0x000003f802027812 */ /* 0x000fc600078ec0ff */
[----:B------:R-:W-:-:S04]  /*0090*/  IMAD.WIDE R6, R0, R3, c[0x0][0x178] ;  /* 0x00005e0000067625 */ /* 0x000fc800078e0203 */
[----:B------:R-:W-:-:S04]  /*00a0*/  IMAD.WIDE.U32 R26, R2, 0x2, R4 ;  /* 0x00000002021a7825 */ /* 0x000fc800078e0004 */
[----:B------:R-:W-:Y:S01]  /*00b0*/  IMAD.WIDE.U32 R28, R2, 0x2, R6 ;  /* 0x00000002021c7825 */ /* 0x000fe200078e0006 */
[----:B------:R-:W2:Y:S04]  /*00c0*/  LDG.E.128 R8, [R26.64] ;  /* 0x000000041a087981 */ /* 0x000ea8000c1e1d00 */
[----:B------:R-:W3:Y:S04]  /*00d0*/  LDG.E.128 R4, [R28.64] ;  /* 0x000000041c047981 */ /* 0x000ee8000c1e1d00 */
[----:B------:R0:W4:Y:S04]  /*00e0*/  LDG.E.128 R12, [R26.64+0x800] ;  /* 0x000800041a0c7981 */ /* 0x000128000c1e1d00 */
[----:B------:R-:W5:Y:S01]  /*00f0*/  LDG.E.128 R16, [R28.64+0x800] ;  /* 0x000800041c107981 */ /* 0x000f62000c1e1d00 */
[----:B------:R-:W-:Y:S01]  /*0100*/  LOP3.LUT P0, RZ, R24, 0x1f, RZ, 0xc0, !PT ;  /* 0x0000001f18ff7812 */ /* 0x000fe2000780c0ff */
[----:B------:R-:W-:Y:S01]  /*0110*/  IMAD.WIDE R32, R0, R3, c[0x0][0x180] ;  /* 0x0000600000207625 */ /* 0x000fe200078e0203 */
[----:B------:R-:W-:-:S02]  /*0120*/  ISETP.GE.AND P1, PT, R24, 0x4, PT ;  /* 0x000000041800780c */ /* 0x000fc40003f26270 */
[----:B------:R-:W-:-:S03]  /*0130*/  SHF.R.U32.HI R34, RZ, 0x3, R24 ;  /* 0x00000003ff227819 */ /* 0x000fc60000011618 */
[----:B------:R-:W-:Y:S01]  /*0140*/  IMAD.WIDE.U32 R32, R2, 0x2, R32 ;  /* 0x0000000202207825 */ /* 0x000fe200078e0020 */
[----:B------:R-:W-:-:S03]  /*0150*/  LOP3.LUT R34, R34, 0xc, RZ, 0xc0, !PT ;  /* 0x0000000c22227812 */ /* 0x000fc600078ec0ff */
[--C-:B--2---:R-:W-:Y:S02]  /*0160*/  HADD2.F32 R20, -RZ, R8.reuse.H1_H1 ;  /* 0x30000008ff147230 */ /* 0x104fe40000004100 */
[----:B------:R-:W-:Y:S02]  /*0170*/  HADD2.F32 R21, -RZ, R8.H0_H0 ;  /* 0x20000008ff157230 */ /* 0x000fe40000004100 */
[--C-:B---3--:R-:W-:Y:S02]  /*0180*/  HADD2.F32 R23, -RZ, R4.reuse.H1_H1 ;  /* 0x30000004ff177230 */ /* 0x108fe40000004100 */
[----:B------:R-:W-:Y:S02]  /*0190*/  HADD2.F32 R8, -RZ, R4.H0_H0 ;  /* 0x20000004ff087230 */ /* 0x000fe40000004100 */
[----:B------:R-:W-:Y:S01]  /*01a0*/  HADD2.F32 R30, -RZ, R5.H0_H0 ;  /* 0x20000005ff1e7230 */ /* 0x000fe20000004100 */
[----:B------:R-:W-:Y:S01]  /*01b0*/  FADD R4, R20, R23 ;  /* 0x0000001714047221 */ /* 0x000fe20000000000 */
[--C-:B------:R-:W-:Y:S01]  /*01c0*/  HADD2.F32 R23, -RZ, R9.reuse.H0_H0 ;  /* 0x20000009ff177230 */ /* 0x100fe20000004100 */
[----:B------:R-:W-:Y:S01]  /*01d0*/  FADD R21, R21, R8 ;  /* 0x0000000815157221 */ /* 0x000fe20000000000 */
[----:B------:R-:W-:Y:S01]  /*01e0*/  HADD2.F32 R20, -RZ, R9.H1_H1 ;  /* 0x30000009ff147230 */ /* 0x000fe20000004100 */
[----:B------:R-:W-:Y:S01]  /*01f0*/  FMUL R8, R4, R4 ;  /* 0x0000000404087220 */ /* 0x000fe20000400000 */
[----:B------:R-:W-:Y:S01]  /*0200*/  HADD2.F32 R9, -RZ, R5.H1_H1 ;  /* 0x30000005ff097230 */ /* 0x000fe20000004100 */
[----:B------:R-:W-:Y:S01]  /*0210*/  FADD R5, R23, R30 ;  /* 0x0000001e17057221 */ /* 0x000fe20000000000 */
[----:B0-----:R-:W-:Y:S01]  /*0220*/  HADD2.F32 R27, -RZ, R6.H0_H0 ;  /* 0x20000006ff1b7230 */ /* 0x001fe20000004100 */
[----:B------:R-:W-:Y:S01]  /*0230*/  FFMA R26, R21, R21, R8 ;  /* 0x00000015151a7223 */ /* 0x000fe20000000008 */
[--C-:B------:R-:W-:Y:S01]  /*0240*/  HADD2.F32 R8, -RZ, R10.reuse.H0_H0 ;  /* 0x2000000aff087230 */ /* 0x100fe20000004100 */
[----:B------:R-:W-:Y:S01]  /*0250*/  FADD R20, R20, R9 ;  /* 0x0000000914147221 */ /* 0x000fe20000000000 */
[----:B------:R-:W-:Y:S01]  /*0260*/  HADD2.F32 R23, -RZ, R10.H1_H1 ;  /* 0x3000000aff177230 */ /* 0x000fe20000004100 */
[----:B------:R-:W-:Y:S01]  /*0270*/  FFMA R9, R5, R5, R26 ;  /* 0x0000000505097223 */ /* 0x000fe2000000001a */
[----:B------:R-:W-:Y:S01]  /*0280*/  HADD2.F32 R10, -RZ, R6.H1_H1 ;  /* 0x30000006ff0a7230 */ /* 0x000fe20000004100 */
[----:B------:R-:W-:Y:S01]  /*0290*/  FADD R6, R8, R27 ;  /* 0x0000001b08067221 */ /* 0x000fe20000000000 */
[----:B------:R-:W-:Y:S01]  /*02a0*/  HADD2.F32 R26, -RZ, R11.H0_H0 ;  /* 0x2000000bff1a7230 */ /* 0x000fe20000004100 */
[----:B------:R-:W-:Y:S01]  /*02b0*/  FFMA R27, R20, R20, R9 ;  /* 0x00000014141b7223 */ /* 0x000fe20000000009 */
[----:B------:R-:W-:Y:S01]  /*02c0*/  HADD2.F32 R9, -RZ, R7.H0_H0 ;  /* 0x20000007ff097230 */ /* 0x000fe20000004100 */
[----:B------:R-:W-:Y:S01]  /*02d0*/  FADD R23, R23, R10 ;  /* 0x0000000a17177221 */ /* 0x000fe20000000000 */
[----:B------:R-:W-:Y:S01]  /*02e0*/  HADD2.F32 R11, -RZ, R11.H1_H1 ;  /* 0x3000000bff0b7230 */ /* 0x000fe20000004100 */
[----:B------:R-:W-:Y:S01]  /*02f0*/  FFMA R10, R6, R6, R27 ;  /* 0x00000006060a7223 */ /* 0x000fe2000000001b */
[----:B------:R-:W-:Y:S01]  /*0300*/  HADD2.F32 R8, -RZ, R7.H1_H1 ;  /* 0x30000007ff087230 */ /* 0x000fe20000004100 */
[----:B------:R-:W-:Y:S01]  /*0310*/  FADD R26, R26, R9 ;  /* 0x000000091a1a7221 */ /* 0x000fe20000000000 */
[----:B----4-:R-:W-:Y:S01]  /*0320*/  HADD2.F32 R27, -RZ, R12.H0_H0 ;  /* 0x2000000cff1b7230 */ /* 0x010fe20000004100 */
[----:B------:R-:W-:Y:S01]  /*0330*/  FFMA R9, R23, R23, R10 ;  /* 0x0000001717097223 */ /* 0x000fe2000000000a */
[----:B-----5:R-:W-:Y:S01]  /*0340*/  HADD2.F32 R10, -RZ, R16.H0_H0 ;  /* 0x20000010ff0a7230 */ /* 0x020fe20000004100 */
        /* <DEDUP_REMOVED lines=29> */
[----:B------:R-:W-:Y:S01]  /*0520*/  F2FP.PACK_AB R11, R7, R26 ;  /* 0x0000001a070b723e */ /* 0x000fe200000000ff */
[----:B------:R-:W-:-:S02]  /*0530*/  FFMA R9, R18, R18, R9 ;  /* 0x0000001212097223 */ /* 0x000fc40000000009 */
[----:B------:R-:W-:Y:S02]  /*0540*/  FADD R19, R15, R8 ;  /* 0x000000080f137221 */ /* 0x000fe40000000000 */
[----:B------:R-:W-:-:S04]  /*0550*/  FFMA R8, R30, R30, R9 ;  /* 0x0000001e1e087223 */ /* 0x000fc80000000009 */
[----:B------:R-:W-:-:S05]  /*0560*/  FFMA R8, R19, R19, R8 ;  /* 0x0000001313087223 */ /* 0x000fca0000000008 */
[----:B------:R-:W0:Y:S02]  /*0570*/  SHFL.BFLY PT, R9, R8, 0x10, 0x1f ;  /* 0x0e001f0008097f89 */ /* 0x000e2400000e0000 */
[----:B0-----:R-:W-:Y:S01]  /*0580*/  FADD R10, R8, R9 ;  /* 0x00000009080a7221 */ /* 0x001fe20000000000 */
[----:B------:R-:W-:-:S04]  /*0590*/  F2FP.PACK_AB R8, R4, R21 ;  /* 0x000000150408723e */ /* 0x000fc800000000ff */
[----:B------:R-:W0:Y:S02]  /*05a0*/  SHFL.BFLY PT, R9, R10, 0x8, 0x1f ;  /* 0x0d001f000a097f89 */ /* 0x000e2400000e0000 */
[----:B0-----:R-:W-:Y:S01]  /*05b0*/  FADD R12, R10, R9 ;  /* 0x000000090a0c7221 */ /* 0x001fe20000000000 */
[----:B------:R-:W-:-:S04]  /*05c0*/  F2FP.PACK_AB R10, R23, R6 ;  /* 0x00000006170a723e */ /* 0x000fc800000000ff */
[----:B------:R-:W0:Y:S02]  /*05d0*/  SHFL.BFLY PT, R9, R12, 0x4, 0x1f ;  /* 0x0c801f000c097f89 */ /* 0x000e2400000e0000 */
[----:B0-----:R-:W-:Y:S01]  /*05e0*/  FADD R13, R12, R9 ;  /* 0x000000090c0d7221 */ /* 0x001fe20000000000 */
[----:B------:R-:W-:Y:S02]  /*05f0*/  F2FP.PACK_AB R9, R20, R5 ;  /* 0x000000051409723e */ /* 0x000fe400000000ff */
[----:B------:R-:W-:Y:S02]  /*0600*/  F2FP.PACK_AB R12, R16, R27 ;  /* 0x0000001b100c723e */ /* 0x000fe400000000ff */
[----:B------:R-:W0:Y:S04]  /*0610*/  SHFL.BFLY PT, R14, R13, 0x2, 0x1f ;  /* 0x0c401f000d0e7f89 */ /* 0x000e2800000e0000 */
[----:B------:R1:W-:Y:S02]  /*0620*/  STG.E.128 [R32.64], R8 ;  /* 0x0000000820007986 */ /* 0x0003e4000c101d04 */
[----:B-1----:R-:W-:Y:S01]  /*0630*/  MOV R10, 0x3e800000 ;  /* 0x3e800000000a7802 */ /* 0x002fe20000000f00 */
[----:B0-----:R-:W-:Y:S01]  /*0640*/  FADD R14, R13, R14 ;  /* 0x0000000e0d0e7221 */ /* 0x001fe20000000000 */
[----:B------:R-:W-:-:S04]  /*0650*/  F2FP.PACK_AB R13, R17, R28 ;  /* 0x0000001c110d723e */ /* 0x000fc800000000ff */
[----:B------:R-:W0:Y:S02]  /*0660*/  SHFL.BFLY PT, R15, R14, 0x1, 0x1f ;  /* 0x0c201f000e0f7f89 */ /* 0x000e2400000e0000 */
[----:B0-----:R-:W-:Y:S01]  /*0670*/  FADD R31, R14, R15 ;  /* 0x0000000f0e1f7221 */ /* 0x001fe20000000000 */
[----:B------:R-:W-:Y:S02]  /*0680*/  F2FP.PACK_AB R14, R18, R29 ;  /* 0x0000001d120e723e */ /* 0x000fe400000000ff */
[----:B------:R-:W-:Y:S02]  /*0690*/  F2FP.PACK_AB R15, R19, R30 ;  /* 0x0000001e130f723e */ /* 0x000fe400000000ff */
[----:B------:R-:W-:Y:S01]  /*06a0*/  @!P0 STS [R34], R31 ;  /* 0x0000001f22008388 */ /* 0x000fe20000000800 */
[----:B------:R-:W-:-:S03]  /*06b0*/  LOP3.LUT P0, RZ, R24, 0x3, RZ, 0xc0, !PT ;  /* 0x0000000318ff7812 */ /* 0x000fc6000780c0ff */
[----:B------:R-:W-:Y:S04]  /*06c0*/  STG.E.128 [R32.64+0x800], R12 ;  /* 0x0008000c20007986 */ /* 0x000fe8000c101d04 */
[----:B------:R-:W-:Y:S06]  /*06d0*/  BAR.SYNC 0x0 ;  /* 0x0000000000007b1d */ /* 0x000fec0000000000 */
[----:B------:R-:W0:Y:S01]  /*06e0*/  @!P1 LDS R22, [R24.X4] ;  /* 0x0000000018169984 */ /* 0x000e220000004800 */
[----:B------:R-:W-:-:S02]  /*06f0*/  ISETP.LT.AND P0, PT, R24, 0x4, !P0 ;  /* 0x000000041800780c */ /* 0x000fc40004701270 */
[----:B------:R-:W-:Y:S02]  /*0700*/  MOV R34, 0x4 ;  /* 0x0000000400227802 */ /* 0x000fe40000000f00 */
[----:B------:R-:W-:-:S03]  /*0710*/  MOV R13, 0x3a000000 ;  /* 0x3a000000000d7802 */ /* 0x000fc60000000f00 */
[----:B------:R-:W-:Y:S01]  /*0720*/  IMAD.WIDE R34, R25, R34, c[0x0][0x188] ;  /* 0x0000620019227625 */ /* 0x000fe200078e0222 */
[----:B0-----:R-:W0:Y:S02]  /*0730*/  SHFL.BFLY PT, R9, R22, 0x2, 0x1f ;  /* 0x0c401f0016097f89 */ /* 0x001e2400000e0000 */
[----:B0-----:R-:W-:-:S05]  /*0740*/  FADD R9, R22, R9 ;  /* 0x0000000916097221 */ /* 0x001fca0000000000 */
[----:B------:R-:W0:Y:S02]  /*0750*/  SHFL.BFLY PT, R8, R9, 0x1, 0x1f ;  /* 0x0c201f0009087f89 */ /* 0x000e2400000e0000 */
[----:B0-----:R-:W-:-:S05]  /*0760*/  FADD R11, R9, R8 ;  /* 0x00000008090b7221 */ /* 0x001fca0000000000 */
[----:B------:R-:W-:Y:S04]  /*0770*/  @P0 STS [R24.X4], R11 ;  /* 0x0000000b18000388 */ /* 0x000fe80000004800 */
[----:B------:R-:W-:Y:S06]  /*0780*/  BAR.SYNC 0x0 ;  /* 0x0000000000007b1d */ /* 0x000fec0000000000 */
[----:B------:R-:W0:Y:S02]  /*0790*/  LDS R8, [RZ] ;  /* 0x00000000ff087984 */ /* 0x000e240000000800 */
[----:B0-----:R-:W-:-:S04]  /*07a0*/  FFMA R8, R8, R13, c[0x0][0x190] ;  /* 0x0000640008087623 */ /* 0x001fc8000000000d */
[----:B------:R-:W0:Y:S02]  /*07b0*/  MUFU.SQRT R12, R8 ;  /* 0x00000008000c7308 */ /* 0x000e240000002000 */
[C---:B0-----:R-:W-:Y:S02]  /*07c0*/  FSETP.GT.AND P1, PT, R12.reuse, 8.50705917302346158658e+37, PT ;  /* 0x7e8000000c00780b */ /* 0x041fe40003f24000 */
[----:B------:R-:W-:Y:S02]  /*07d0*/  FSETP.GEU.AND P0, PT, R12, 1.175494350822287508e-38, PT ;  /* 0x008000000c00780b */ /* 0x000fe40003f0e000 */
[----:B------:R-:W-:-:S09]  /*07e0*/  FSEL R10, R10, 1, P1 ;  /* 0x3f8000000a0a7808 */ /* 0x000fd20000800000 */
[----:B------:R-:W-:Y:S01]  /*07f0*/  @P1 FMUL R12, R12, 0.25 ;  /* 0x3e8000000c0c1820 */ /* 0x000fe20000400000 */
[----:B------:R-:W-:Y:S01]  /*0800*/  ISETP.NE.AND P1, PT, R24, RZ, PT ;  /* 0x000000ff1800720c */ /* 0x000fe20003f25270 */
[----:B------:R-:W-:Y:S01]  /*0810*/  @!P0 FMUL R10, R10, 16777216 ;  /* 0x4b8000000a0a8820 */ /* 0x000fe20000400000 */
[----:B------:R-:W-:Y:S01]  /*0820*/  IMAD.WIDE.U32 R24, R2, R3, c[0x0][0x170] ;  /* 0x00005c0002187625 */ /* 0x000fe200078e0003 */
[----:B------:R-:W-:-:S04]  /*0830*/  @!P0 FMUL R12, R12, 16777216 ;  /* 0x4b8000000c0c8820 */ /* 0x000fc80000400000 */
[----:B------:R-:W0:Y:S02]  /*0840*/  MUFU.RCP R31, R12 ;  /* 0x0000000c001f7308 */ /* 0x000e240000001000 */
[----:B0-----:R-:W-:-:S05]  /*0850*/  FMUL R31, R31, R10 ;  /* 0x0000000a1f1f7220 */ /* 0x001fca0000400000 */
[----:B------:R-:W-:Y:S04]  /*0860*/  @!P1 STG.E [R34.64], R31 ;  /* 0x0000001f22009986 */ /* 0x000fe8000c101904 */
[----:B------:R-:W2:Y:S04]  /*0870*/  LDG.E.128 R8, [R24.64] ;  /* 0x0000000418087981 */ /* 0x000ea8000c1e1d00 */
[----:B------:R0:W3:Y:S01]  /*0880*/  LDG.E.128 R12, [R24.64+0x800] ;  /* 0x00080004180c7981 */ /* 0x0000e2000c1e1d00 */
[----:B------:R-:W-:Y:S01]  /*0890*/  IMAD.WIDE R32, R0, R3, c[0x0][0x168] ;  /* 0x00005a0000207625 */ /* 0x000fe200078e0203 */
[-C--:B------:R-:W-:Y:S01]  /*08a0*/  FMUL R26, R26, R31.reuse ;  /* 0x0000001f1a1a7220 */ /* 0x080fe20000400000 */
[-C--:B------:R-:W-:Y:S01]  /*08b0*/  FMUL R4, R4, R31.reuse ;  /* 0x0000001f04047220 */ /* 0x080fe20000400000 */
[-C--:B------:R-:W-:Y:S01]  /*08c0*/  FMUL R5, R5, R31.reuse ;  /* 0x0000001f05057220 */ /* 0x080fe20000400000 */
[-C--:B------:R-:W-:Y:S01]  /*08d0*/  FMUL R7, R7, R31.reuse ;  /* 0x0000001f07077220 */ /* 0x080fe20000400000 */
[-C--:B------:R-:W-:Y:S01]  /*08e0*/  FMUL R21, R21, R31.reuse ;  /* 0x0000001f15157220 */ /* 0x080fe20000400000 */
[----:B------:R-:W-:Y:S01]  /*08f0*/  IMAD.WIDE.U32 R32, R2, 0x2, R32 ;  /* 0x0000000202207825 */ /* 0x000fe200078e0020 */
[-C--:B------:R-:W-:Y:S01]  /*0900*/  FMUL R6, R6, R31.reuse ;  /* 0x0000001f06067220 */ /* 0x080fe20000400000 */
        /* <DEDUP_REMOVED lines=9> */
[----:B------:R-:W-:Y:S01]  /*09a0*/  FMUL R30, R30, R31 ;  /* 0x0000001f1e1e7220 */ /* 0x000fe20000400000 */
[----:B--2---:R-:W-:-:S02]  /*09b0*/  HADD2.F32 R0, -RZ, R11.H1_H1 ;  /* 0x3000000bff007230 */ /* 0x004fc40000004100 */
[----:B------:R-:W-:Y:S02]  /*09c0*/  HADD2.F32 R11, -RZ, R11.H0_H0 ;  /* 0x2000000bff0b7230 */ /* 0x000fe40000004100 */
[----:B------:R-:W-:Y:S01]  /*09d0*/  HADD2.F32 R3, -RZ, R8.H1_H1 ;  /* 0x30000008ff037230 */ /* 0x000fe20000004100 */
[----:B------:R-:W-:Y:S01]  /*09e0*/  FMUL R7, R0, R7 ;  /* 0x0000000700077220 */ /* 0x000fe20000400000 */
[--C-:B------:R-:W-:Y:S01]  /*09f0*/  HADD2.F32 R2, -RZ, R9.reuse.H0_H0 ;  /* 0x20000009ff027230 */ /* 0x100fe20000004100 */
[----:B------:R-:W-:Y:S01]  /*0a00*/  FMUL R26, R11, R26 ;  /* 0x0000001a0b1a7220 */ /* 0x000fe20000400000 */
[----:B0-----:R-:W-:Y:S01]  /*0a10*/  HADD2.F32 R25, -RZ, R9.H1_H1 ;  /* 0x30000009ff197230 */ /* 0x001fe20000004100 */
[----:B------:R-:W-:Y:S01]  /*0a20*/  FMUL R4, R3, R4 ;  /* 0x0000000403047220 */ /* 0x000fe20000400000 */
[----:B---3--:R-:W-:Y:S01]  /*0a30*/  HADD2.F32 R11, -RZ, R14.H1_H1 ;  /* 0x3000000eff0b7230 */ /* 0x008fe20000004100 */
[----:B------:R-:W-:Y:S01]  /*0a40*/  FMUL R5, R2, R5 ;  /* 0x0000000502057220 */ /* 0x000fe20000400000 */
[----:B------:R-:W-:Y:S01]  /*0a50*/  HADD2.F32 R8, -RZ, R8.H0_H0 ;  /* 0x20000008ff087230 */ /* 0x000fe20000004100 */
[----:B------:R-:W-:Y:S01]  /*0a60*/  FMUL R20, R25, R20 ;  /* 0x0000001419147220 */ /* 0x000fe20000400000 */
[----:B------:R-:W-:Y:S01]  /*0a70*/  HADD2.F32 R9, -RZ, R10.H0_H0 ;  /* 0x2000000aff097230 */ /* 0x000fe20000004100 */
[----:B------:R-:W-:Y:S01]  /*0a80*/  FMUL R11, R11, R18 ;  /* 0x000000120b0b7220 */ /* 0x000fe20000400000 */
[----:B------:R-:W-:Y:S01]  /*0a90*/  HADD2.F32 R3, -RZ, R12.H1_H1 ;  /* 0x3000000cff037230 */ /* 0x000fe20000004100 */
[----:B------:R-:W-:Y:S01]  /*0aa0*/  FMUL R21, R8, R21 ;  /* 0x0000001508157220 */ /* 0x000fe20000400000 */
[----:B------:R-:W-:Y:S01]  /*0ab0*/  HADD2.F32 R0, -RZ, R13.H1_H1 ;  /* 0x3000000dff007230 */ /* 0x000fe20000004100 */
        /* <DEDUP_REMOVED lines=9> */
[----:B------:R-:W-:Y:S01]  /*0b50*/  HADD2.F32 R13, -RZ, R13.H0_H0 ;  /* 0x2000000dff0d7230 */ /* 0x000fe20000004100 */
[----:B------:R-:W-:Y:S01]  /*0b60*/  FMUL R23, R22, R23 ;  /* 0x0000001716177220 */ /* 0x000fe20000400000 */
[----:B------:R-:W-:Y:S01]  /*0b70*/  HADD2.F32 R15, -RZ, R15.H0_H0 ;  /* 0x2000000fff0f7230 */ /* 0x000fe20000004100 */
[----:B------:R-:W-:Y:S01]  /*0b80*/  FMUL R8, R12, R27 ;  /* 0x0000001b0c087220 */ /* 0x000fe20000400000 */
[----:B------:R-:W-:Y:S01]  /*0b90*/  F2FP.PACK_AB R10, R11, R10 ;  /* 0x0000000a0b0a723e */ /* 0x000fe200000000ff */
[----:B------:R-:W-:Y:S01]  /*0ba0*/  FMUL R9, R13, R28 ;  /* 0x0000001c0d097220 */ /* 0x000fe20000400000 */
[----:B------:R-:W-:Y:S01]  /*0bb0*/  F2FP.PACK_AB R4, R4, R21 ;  /* 0x000000150404723e */ /* 0x000fe200000000ff */
[----:B------:R-:W-:Y:S01]  /*0bc0*/  FMUL R15, R15, R30 ;  /* 0x0000001e0f0f7220 */ /* 0x000fe20000400000 */
[----:B------:R-:W-:-:S02]  /*0bd0*/  F2FP.PACK_AB R5, R20, R5 ;  /* 0x000000051405723e */ /* 0x000fc400000000ff */
[----:B------:R-:W-:Y:S02]  /*0be0*/  F2FP.PACK_AB R6, R23, R6 ;  /* 0x000000061706723e */ /* 0x000fe400000000ff */
[----:B------:R-:W-:Y:S02]  /*0bf0*/  F2FP.PACK_AB R7, R7, R26 ;  /* 0x0000001a0707723e */ /* 0x000fe400000000ff */
[----:B------:R-:W-:Y:S02]  /*0c00*/  F2FP.PACK_AB R8, R3, R8 ;  /* 0x000000080308723e */ /* 0x000fe400000000ff */
[----:B------:R-:W-:Y:S01]  /*0c10*/  F2FP.PACK_AB R9, R0, R9 ;  /* 0x000000090009723e */ /* 0x000fe200000000ff */
[----:B------:R-:W-:Y:S01]  /*0c20*/  STG.E.128 [R32.64], R4 ;  /* 0x0000000420007986 */ /* 0x000fe2000c101d04 */
[----:B------:R-:W-:-:S05]  /*0c30*/  F2FP.PACK_AB R11, R2, R15 ;  /* 0x0000000f020b723e */ /* 0x000fca00000000ff */
[----:B------:R-:W-:Y:S01]  /*0c40*/  STG.E.128 [R32.64+0x800], R8 ;  /* 0x0008000820007986 */ /* 0x000fe2000c101d04 */
[----:B------:R-:W-:Y:S05]  /*0c50*/  EXIT ;  /* 0x000000000000794d */ /* 0x000fea0003800000 */
.L_x_0:
[----:B------:R-:W-:-:S00]  /*0c60*/  BRA `(.L_x_0) ;  /* 0xfffffff000007947 */ /* 0x000fc0000383ffff */
[----:B------:R-:W-:-:S00]  /*0c70*/  NOP ;  /* 0x0000000000007918 */ /* 0x000fc00000000000 */
        /* <DEDUP_REMOVED lines=8> */
.L_x_1:


//--------------------- .nv.global.init           --------------------------
	.section	.nv.global.init,"aw",@progbits
.nv.global.init:
	.type		_$_str,@object
	.size		_$_str,(_$_str_$_2 - _$_str)
_$_str:
        /*0000*/ 	.byte	0x5f, 0x5f, 0x43, 0x55, 0x44, 0x41, 0x5f, 0x46, 0x54, 0x5a, 0x00
	.type		_$_str_$_2,@object
	.size		_$_str_$_2,(.L_1 - _$_str_$_2)
_$_str_$_2:
        /*000b*/ 	.byte	0x5f, 0x5f, 0x43, 0x55, 0x44, 0x41, 0x5f, 0x50, 0x52, 0x45, 0x43, 0x5f, 0x53, 0x51, 0x52, 0x54
        /*001b*/ 	.byte	0x00
.L_1:


//--------------------- .nv.shared.layer_norm_fwd_kernel1 --------------------------
	.section	.nv.shared.layer_norm_fwd_kernel1,"aw",@nobits
	.align	16
